//
// Generated by NVIDIA NVVM Compiler
//
// Compiler Build ID: CL-36424714
// Cuda compilation tools, release 13.0, V13.0.88
// Based on NVVM 20.0.0
//

.version 9.0
.target sm_100
.address_size 64

	// .globl	_Z3dotPfS_S_
// _ZZ3dotPfS_S_E5cache has been demoted

.visible .entry _Z3dotPfS_S_(
	.param .u64 .ptr .align 1 _Z3dotPfS_S__param_0,
	.param .u64 .ptr .align 1 _Z3dotPfS_S__param_1,
	.param .u64 .ptr .align 1 _Z3dotPfS_S__param_2
)
{
	.reg .pred 	%p<7>;
	.reg .b32 	%r<18>;
	.reg .b32 	%f<14>;
	.reg .b64 	%rd<12>;
	// demoted variable
	.shared .align 4 .b8 _ZZ3dotPfS_S_E5cache[1024];
	ld.param.u64 	%rd3, [_Z3dotPfS_S__param_0];
	ld.param.u64 	%rd4, [_Z3dotPfS_S__param_1];
	ld.param.u64 	%rd5, [_Z3dotPfS_S__param_2];
	mov.u32 	%r1, %ctaid.x;
	mov.u32 	%r17, %ntid.x;
	mov.u32 	%r3, %tid.x;
	mad.lo.s32 	%r16, %r1, %r17, %r3;
	setp.gt.s32 	%p1, %r16, 32767;
	mov.f32 	%f13, 0f00000000;
	@%p1 bra 	$L__BB0_3;
	mov.u32 	%r11, %nctaid.x;
	mul.lo.s32 	%r5, %r11, %r17;
	cvta.to.global.u64 	%rd1, %rd3;
	cvta.to.global.u64 	%rd2, %rd4;
	mov.f32 	%f13, 0f00000000;
$L__BB0_2:
	mul.wide.s32 	%rd6, %r16, 4;
	add.s64 	%rd7, %rd1, %rd6;
	ld.global.f32 	%f6, [%rd7];
	add.s64 	%rd8, %rd2, %rd6;
	ld.global.f32 	%f7, [%rd8];
	fma.rn.f32 	%f13, %f6, %f7, %f13;
	add.s32 	%r16, %r16, %r5;
	setp.lt.s32 	%p2, %r16, 32768;
	@%p2 bra 	$L__BB0_2;
$L__BB0_3:
	shl.b32 	%r12, %r3, 2;
	mov.u32 	%r13, _ZZ3dotPfS_S_E5cache;
	add.s32 	%r8, %r13, %r12;
	st.shared.f32 	[%r8], %f13;
	bar.sync 	0;
	setp.lt.u32 	%p3, %r17, 2;
	@%p3 bra 	$L__BB0_7;
$L__BB0_4:
	shr.u32 	%r10, %r17, 1;
	setp.ge.u32 	%p4, %r3, %r10;
	@%p4 bra 	$L__BB0_6;
	shl.b32 	%r14, %r10, 2;
	add.s32 	%r15, %r8, %r14;
	ld.shared.f32 	%f8, [%r15];
	ld.shared.f32 	%f9, [%r8];
	add.f32 	%f10, %f8, %f9;
	st.shared.f32 	[%r8], %f10;
$L__BB0_6:
	bar.sync 	0;
	setp.gt.u32 	%p5, %r17, 3;
	mov.u32 	%r17, %r10;
	@%p5 bra 	$L__BB0_4;
$L__BB0_7:
	setp.ne.s32 	%p6, %r3, 0;
	@%p6 bra 	$L__BB0_9;
	ld.shared.f32 	%f11, [_ZZ3dotPfS_S_E5cache];
	cvta.to.global.u64 	%rd9, %rd5;
	mul.wide.u32 	%rd10, %r1, 4;
	add.s64 	%rd11, %rd9, %rd10;
	st.global.f32 	[%rd11], %f11;
$L__BB0_9:
	ret;

}


// ===== COMPILED SASS (sm_100) =====

	.target	sm_100

	.elftype	@"ET_EXEC"


//--------------------- .note.nv.tkinfo           --------------------------
	.section	.note.nv.tkinfo,"",@"SHT_NOTE"
	.sectionflags	@"SHF_NOTE_NV_TKINFO"
	.tkinfo
        /*0018*/ 	.word	0x00000002
        /*0030*/ 	.string	""
        /*0030*/ 	.string	"ptxas"
        /*0030*/ 	.string	"Cuda compilation tools, release 13.0, V13.0.88"
        /*0030*/ 	.string	"Build cuda_13.0.r13.0/compiler.36424714_0"
        /*0030*/ 	.string	"-arch sm_100 -m 64 "



//--------------------- .note.nv.cuinfo           --------------------------
	.section	.note.nv.cuinfo,"",@"SHT_NOTE"
	.sectionflags	@"SHF_NOTE_NV_CUINFO"
        /*0018*/ 	.short	0x0002
        /*001a*/ 	.short	0x0064
        /*001c*/ 	.short	0x0082
	.zero		2


//--------------------- .nv.info                  --------------------------
	.section	.nv.info,"",@"SHT_CUDA_INFO"
	.align	4


	//----- nvinfo : EIATTR_REGCOUNT
	.align		4
        /*0000*/ 	.byte	0x04, 0x2f
        /*0002*/ 	.short	(.L_1 - .L_0)
	.align		4
.L_0:
        /*0004*/ 	.word	index@(_Z3dotPfS_S_)
        /*0008*/ 	.word	0x00000012


	//----- nvinfo : EIATTR_FRAME_SIZE
	.align		4
.L_1:
        /*000c*/ 	.byte	0x04, 0x11
        /*000e*/ 	.short	(.L_3 - .L_2)
	.align		4
.L_2:
        /*0010*/ 	.word	index@(_Z3dotPfS_S_)
        /*0014*/ 	.word	0x00000000


	//----- nvinfo : EIATTR_MIN_STACK_SIZE
	.align		4
.L_3:
        /*0018*/ 	.byte	0x04, 0x12
        /*001a*/ 	.short	(.L_5 - .L_4)
	.align		4
.L_4:
        /*001c*/ 	.word	index@(_Z3dotPfS_S_)
        /*0020*/ 	.word	0x00000000
.L_5:


//--------------------- .nv.compat                --------------------------
	.section	.nv.compat,"",@"SHT_CUDA_COMPAT_INFO"
	.align	4
        /*0000*/ 	.byte	0x02, 0x09, 0x00, 0x00, 0x02, 0x02, 0x01, 0x00, 0x02, 0x05, 0x05, 0x00, 0x03, 0x07, 0x01, 0x01
        /*0010*/ 	.byte	0x02, 0x03, 0x00, 0x00, 0x02, 0x06, 0x01, 0x00, 0x04, 0x0b, 0x08, 0x00, 0x09, 0x00, 0x00, 0x00
        /*0020*/ 	.byte	0x00, 0x00, 0x00, 0x00


//--------------------- .nv.info._Z3dotPfS_S_     --------------------------
	.section	.nv.info._Z3dotPfS_S_,"",@"SHT_CUDA_INFO"
	.sectionflags	@""
	.align	4


	//----- nvinfo : EIATTR_CUDA_API_VERSION
	.align		4
        /*0000*/ 	.byte	0x04, 0x37
        /*0002*/ 	.short	(.L_7 - .L_6)
.L_6:
        /*0004*/ 	.word	0x00000082


	//----- nvinfo : EIATTR_KPARAM_INFO
	.align		4
.L_7:
        /*0008*/ 	.byte	0x04, 0x17
        /*000a*/ 	.short	(.L_9 - .L_8)
.L_8:
        /*000c*/ 	.word	0x00000000
        /*0010*/ 	.short	0x0002
        /*0012*/ 	.short	0x0010
        /*0014*/ 	.byte	0x00, 0xf5, 0x21, 0x00


	//----- nvinfo : EIATTR_KPARAM_INFO
	.align		4
.L_9:
        /*0018*/ 	.byte	0x04, 0x17
        /*001a*/ 	.short	(.L_11 - .L_10)
.L_10:
        /*001c*/ 	.word	0x00000000
        /*0020*/ 	.short	0x0001
        /*0022*/ 	.short	0x0008
        /*0024*/ 	.byte	0x00, 0xf5, 0x21, 0x00


	//----- nvinfo : EIATTR_KPARAM_INFO
	.align		4
.L_11:
        /*0028*/ 	.byte	0x04, 0x17
        /*002a*/ 	.short	(.L_13 - .L_12)
.L_12:
        /*002c*/ 	.word	0x00000000
        /*0030*/ 	.short	0x0000
        /*0032*/ 	.short	0x0000
        /*0034*/ 	.byte	0x00, 0xf5, 0x21, 0x00


	//----- nvinfo : EIATTR_SPARSE_MMA_MASK
	.align		4
.L_13:
        /*0038*/ 	.byte	0x03, 0x50
        /*003a*/ 	.short	0x0000


	//----- nvinfo : EIATTR_MAXREG_COUNT
	.align		4
        /*003c*/ 	.byte	0x03, 0x1b
        /*003e*/ 	.short	0x00ff


	//----- nvinfo : EIATTR_NUM_BARRIERS
	.align		4
        /*0040*/ 	.byte	0x02, 0x4c
        /*0042*/ 	.byte	0x01
	.zero		1


	//----- nvinfo : EIATTR_MERCURY_ISA_VERSION
	.align		4
        /*0044*/ 	.byte	0x03, 0x5f
        /*0046*/ 	.short	0x0101


	//----- nvinfo : EIATTR_VRC_CTA_INIT_COUNT
	.align		4
        /*0048*/ 	.byte	0x02, 0x4a
	.zero		1
	.zero		1


	//----- nvinfo : EIATTR_EXIT_INSTR_OFFSETS
	.align		4
        /*004c*/ 	.byte	0x04, 0x1c
        /*004e*/ 	.short	(.L_15 - .L_14)


	//   ....[0]....
.L_14:
        /*0050*/ 	.word	0x000002d0


	//   ....[1]....
        /*0054*/ 	.word	0x00000350


	//----- nvinfo : EIATTR_CRS_STACK_SIZE
	.align		4
.L_15:
        /*0058*/ 	.byte	0x04, 0x1e
        /*005a*/ 	.short	(.L_17 - .L_16)
.L_16:
        /*005c*/ 	.word	0x00000000


	//----- nvinfo : EIATTR_CBANK_PARAM_SIZE
	.align		4
.L_17:
        /*0060*/ 	.byte	0x03, 0x19
        /*0062*/ 	.short	0x0018


	//----- nvinfo : EIATTR_PARAM_CBANK
	.align		4
        /*0064*/ 	.byte	0x04, 0x0a
        /*0066*/ 	.short	(.L_19 - .L_18)
	.align		4
.L_18:
        /*0068*/ 	.word	index@(.nv.constant0._Z3dotPfS_S_)
        /*006c*/ 	.short	0x0380
        /*006e*/ 	.short	0x0018


	//----- nvinfo : EIATTR_SW_WAR
	.align		4
.L_19:
        /*0070*/ 	.byte	0x04, 0x36
        /*0072*/ 	.short	(.L_21 - .L_20)
.L_20:
        /*0074*/ 	.word	0x00000008
.L_21:


//--------------------- .nv.callgraph             --------------------------
	.section	.nv.callgraph,"",@"SHT_CUDA_CALLGRAPH"
	.align	4
	.sectionentsize	8
	.align		4
        /*0000*/ 	.word	0x00000000
	.align		4
        /*0004*/ 	.word	0xffffffff
	.align		4
        /*0008*/ 	.word	0x00000000
	.align		4
        /*000c*/ 	.word	0xfffffffe
	.align		4
        /*0010*/ 	.word	0x00000000
	.align		4
        /*0014*/ 	.word	0xfffffffd
	.align		4
        /*0018*/ 	.word	0x00000000
	.align		4
        /*001c*/ 	.word	0xfffffffc


//--------------------- .text._Z3dotPfS_S_        --------------------------
	.section	.text._Z3dotPfS_S_,"ax",@progbits
	.align	128
        .global         _Z3dotPfS_S_
        .type           _Z3dotPfS_S_,@function
        .size           _Z3dotPfS_S_,(.L_x_6 - _Z3dotPfS_S_)
        .other          _Z3dotPfS_S_,@"STO_CUDA_ENTRY STV_DEFAULT"
_Z3dotPfS_S_:
.text._Z3dotPfS_S_:
[----:B------:R-:W-:Y:S01]  /*0000*/  LDC R1, c[0x0][0x37c] ;  /* 0x0000df00ff017b82 */ /* 0x000fe20000000800 */
[----:B------:R-:W0:Y:S01]  /*0010*/  S2R R13, SR_CTAID.X ;  /* 0x00000000000d7919 */ /* 0x000e220000002500 */
[----:B------:R-:W1:Y:S01]  /*0020*/  LDCU UR4, c[0x0][0x360] ;  /* 0x00006c00ff0477ac */ /* 0x000e620008000800 */
[----:B------:R-:W-:Y:S01]  /*0030*/  BSSY.RECONVERGENT B0, `(.L_x_0) ;  /* 0x0000015000007945 */ /* 0x000fe20003800200 */
[----:B------:R-:W-:Y:S01]  /*0040*/  IMAD.MOV.U32 R11, RZ, RZ, RZ ;  /* 0x000000ffff0b7224 */ /* 0x000fe200078e00ff */
[----:B------:R-:W0:Y:S01]  /*0050*/  S2R R12, SR_TID.X ;  /* 0x00000000000c7919 */ /* 0x000e220000002100 */
[----:B------:R-:W2:Y:S01]  /*0060*/  LDCU.64 UR6, c[0x0][0x358] ;  /* 0x00006b00ff0677ac */ /* 0x000ea20008000a00 */
[----:B-1----:R-:W-:Y:S02]  /*0070*/  IMAD.U32 R10, RZ, RZ, UR4 ;  /* 0x00000004ff0a7e24 */ /* 0x002fe4000f8e00ff */
[----:B0-----:R-:W-:-:S05]  /*0080*/  IMAD R0, R13, UR4, R12 ;  /* 0x000000040d007c24 */ /* 0x001fca000f8e020c */
[----:B------:R-:W-:-:S13]  /*0090*/  ISETP.GT.AND P0, PT, R0, 0x7fff, PT ;  /* 0x00007fff0000780c */ /* 0x000fda0003f04270 */
[----:B--2---:R-:W-:Y:S05]  /*00a0*/  @P0 BRA `(.L_x_1) ;  /* 0x0000000000340947 */ /* 0x004fea0003800000 */
[----:B------:R-:W0:Y:S01]  /*00b0*/  LDC.64 R6, c[0x0][0x380] ;  /* 0x0000e000ff067b82 */ /* 0x000e220000000a00 */
[----:B------:R-:W1:Y:S01]  /*00c0*/  LDCU UR4, c[0x0][0x370] ;  /* 0x00006e00ff0477ac */ /* 0x000e620008000800 */
[----:B------:R-:W-:-:S06]  /*00d0*/  HFMA2 R11, -RZ, RZ, 0, 0 ;  /* 0x00000000ff0b7431 */ /* 0x000fcc00000001ff */
[----:B------:R-:W2:Y:S01]  /*00e0*/  LDC.64 R8, c[0x0][0x388] ;  /* 0x0000e200ff087b82 */ /* 0x000ea20000000a00 */
[----:B-1----:R-:W-:-:S07]  /*00f0*/  IMAD R15, R10, UR4, RZ ;  /* 0x000000040a0f7c24 */ /* 0x002fce000f8e02ff */
.L_x_2:
[----:B0-----:R-:W-:-:S04]  /*0100*/  IMAD.WIDE R2, R0, 0x4, R6 ;  /* 0x0000000400027825 */ /* 0x001fc800078e0206 */
[----:B--2---:R-:W-:Y:S02]  /*0110*/  IMAD.WIDE R4, R0, 0x4, R8 ;  /* 0x0000000400047825 */ /* 0x004fe400078e0208 */
[----:B------:R-:W2:Y:S04]  /*0120*/  LDG.E R2, desc[UR6][R2.64] ;  /* 0x0000000602027981 */ /* 0x000ea8000c1e1900 */
[----:B------:R-:W2:Y:S01]  /*0130*/  LDG.E R4, desc[UR6][R4.64] ;  /* 0x0000000604047981 */ /* 0x000ea2000c1e1900 */
[----:B------:R-:W-:-:S05]  /*0140*/  IMAD.IADD R0, R15, 0x1, R0 ;  /* 0x000000010f007824 */ /* 0x000fca00078e0200 */
[----:B------:R-:W-:Y:S01]  /*0150*/  ISETP.GE.AND P0, PT, R0, 0x8000, PT ;  /* 0x000080000000780c */ /* 0x000fe20003f06270 */
[----:B--2---:R-:W-:-:S12]  /*0160*/  FFMA R11, R2, R4, R11 ;  /* 0x00000004020b7223 */ /* 0x004fd8000000000b */
[----:B------:R-:W-:Y:S05]  /*0170*/  @!P0 BRA `(.L_x_2) ;  /* 0xfffffffc00e08947 */ /* 0x000fea000383ffff */
.L_x_1:
[----:B------:R-:W-:Y:S05]  /*0180*/  BSYNC.RECONVERGENT B0 ;  /* 0x0000000000007941 */ /* 0x000fea0003800200 */
.L_x_0:
[----:B------:R-:W0:Y:S01]  /*0190*/  S2UR UR5, SR_CgaCtaId ;  /* 0x00000000000579c3 */ /* 0x000e220000008800 */
[----:B------:R-:W-:Y:S01]  /*01a0*/  UMOV UR4, 0x400 ;  /* 0x0000040000047882 */ /* 0x000fe20000000000 */
[----:B------:R-:W-:Y:S02]  /*01b0*/  ISETP.GE.U32.AND P1, PT, R10, 0x2, PT ;  /* 0x000000020a00780c */ /* 0x000fe40003f26070 */
[----:B------:R-:W-:Y:S01]  /*01c0*/  ISETP.NE.AND P0, PT, R12, RZ, PT ;  /* 0x000000ff0c00720c */ /* 0x000fe20003f05270 */
[----:B0-----:R-:W-:-:S06]  /*01d0*/  ULEA UR4, UR5, UR4, 0x18 ;  /* 0x0000000405047291 */ /* 0x001fcc000f8ec0ff */
[----:B------:R-:W-:-:S05]  /*01e0*/  LEA R0, R12, UR4, 0x2 ;  /* 0x000000040c007c11 */ /* 0x000fca000f8e10ff */
[----:B------:R0:W-:Y:S01]  /*01f0*/  STS [R0], R11 ;  /* 0x0000000b00007388 */ /* 0x0001e20000000800 */
[----:B------:R-:W-:Y:S06]  /*0200*/  BAR.SYNC.DEFER_BLOCKING 0x0 ;  /* 0x0000000000007b1d */ /* 0x000fec0000010000 */
[----:B------:R-:W-:Y:S05]  /*0210*/  @!P1 BRA `(.L_x_3) ;  /* 0x00000000002c9947 */ /* 0x000fea0003800000 */
.L_x_4:
[----:B------:R-:W-:-:S04]  /*0220*/  SHF.R.U32.HI R5, RZ, 0x1, R10 ;  /* 0x00000001ff057819 */ /* 0x000fc8000001160a */
[----:B------:R-:W-:-:S13]  /*0230*/  ISETP.GE.U32.AND P1, PT, R12, R5, PT ;  /* 0x000000050c00720c */ /* 0x000fda0003f26070 */
[----:B------:R-:W-:Y:S01]  /*0240*/  @!P1 LEA R2, R5, R0, 0x2 ;  /* 0x0000000005029211 */ /* 0x000fe200078e10ff */
[----:B------:R-:W-:Y:S05]  /*0250*/  @!P1 LDS R3, [R0] ;  /* 0x0000000000039984 */ /* 0x000fea0000000800 */
[----:B------:R-:W1:Y:S02]  /*0260*/  @!P1 LDS R2, [R2] ;  /* 0x0000000002029984 */ /* 0x000e640000000800 */
[----:B-1----:R-:W-:-:S05]  /*0270*/  @!P1 FADD R3, R2, R3 ;  /* 0x0000000302039221 */ /* 0x002fca0000000000 */
[----:B------:R1:W-:Y:S01]  /*0280*/  @!P1 STS [R0], R3 ;  /* 0x0000000300009388 */ /* 0x0003e20000000800 */
[----:B------:R-:W-:Y:S01]  /*0290*/  BAR.SYNC.DEFER_BLOCKING 0x0 ;  /* 0x0000000000007b1d */ /* 0x000fe20000010000 */
[----:B------:R-:W-:Y:S02]  /*02a0*/  ISETP.GT.U32.AND P1, PT, R10, 0x3, PT ;  /* 0x000000030a00780c */ /* 0x000fe40003f24070 */
[----:B------:R-:W-:-:S11]  /*02b0*/  MOV R10, R5 ;  /* 0x00000005000a7202 */ /* 0x000fd60000000f00 */
[----:B-1----:R-:W-:Y:S05]  /*02c0*/  @P1 BRA `(.L_x_4) ;  /* 0xfffffffc00d41947 */ /* 0x002fea000383ffff */
.L_x_3:
[----:B------:R-:W-:Y:S05]  /*02d0*/  @P0 EXIT ;  /* 0x000000000000094d */ /* 0x000fea0003800000 */
[----:B------:R-:W1:Y:S01]  /*02e0*/  S2UR UR5, SR_CgaCtaId ;  /* 0x00000000000579c3 */ /* 0x000e620000008800 */
[----:B------:R-:W-:-:S07]  /*02f0*/  UMOV UR4, 0x400 ;  /* 0x0000040000047882 */ /* 0x000fce0000000000 */
[----:B------:R-:W2:Y:S01]  /*0300*/  LDC.64 R2, c[0x0][0x390] ;  /* 0x0000e400ff027b82 */ /* 0x000ea20000000a00 */
[----:B-1----:R-:W-:Y:S01]  /*0310*/  ULEA UR4, UR5, UR4, 0x18 ;  /* 0x0000000405047291 */ /* 0x002fe2000f8ec0ff */
[----:B--2---:R-:W-:-:S08]  /*0320*/  IMAD.WIDE.U32 R2, R13, 0x4, R2 ;  /* 0x000000040d027825 */ /* 0x004fd000078e0002 */
[----:B------:R-:W1:Y:S04]  /*0330*/  LDS R5, [UR4] ;  /* 0x00000004ff057984 */ /* 0x000e680008000800 */
[----:B-1----:R-:W-:Y:S01]  /*0340*/  STG.E desc[UR6][R2.64], R5 ;  /* 0x0000000502007986 */ /* 0x002fe2000c101906 */
[----:B------:R-:W-:Y:S05]  /*0350*/  EXIT ;  /* 0x000000000000794d */ /* 0x000fea0003800000 */
.L_x_5:
[----:B------:R-:W-:-:S00]  /*0360*/  BRA `(.L_x_5) ;  /* 0xfffffffc00fc7947 */ /* 0x000fc0000383ffff */
[----:B------:R-:W-:-:S00]  /*0370*/  NOP ;  /* 0x0000000000007918 */ /* 0x000fc00000000000 */
        /* <DEDUP_REMOVED lines=8> */
.L_x_6:


//--------------------- .nv.shared._Z3dotPfS_S_   --------------------------
	.section	.nv.shared._Z3dotPfS_S_,"aw",@nobits
	.sectionflags	@""
	.align	4
.nv.shared._Z3dotPfS_S_:
	.zero		2048


//--------------------- .nv.shared.reserved.0     --------------------------
	.section	.nv.shared.reserved.0,"aw",@nobits
	.weak		__nv_reservedSMEM_offset_0_alias
	.size		__nv_reservedSMEM_offset_0_alias, 0, 64
	.other		__nv_reservedSMEM_offset_0_alias,@"STO_CUDA_RESERVED_SHARED STV_DEFAULT"
__nv_reservedSMEM_offset_0_alias:
	.zero		0
	.zero		64


//--------------------- .nv.constant0._Z3dotPfS_S_ --------------------------
	.section	.nv.constant0._Z3dotPfS_S_,"a",@progbits
	.sectionflags	@""
	.align	4
.nv.constant0._Z3dotPfS_S_:
	.zero		920


//--------------------- SYMBOLS --------------------------

	.type		.nv.reservedSmem.offset0,@object
	.size		.nv.reservedSmem.offset0,0x4
	.type		.nv.reservedSmem.cap,@object
	.size		.nv.reservedSmem.cap,0x4
